//
// Generated by NVIDIA NVVM Compiler
//
// Compiler Build ID: CL-36424714
// Cuda compilation tools, release 13.0, V13.0.88
// Based on NVVM 20.0.0
//

.version 9.0
.target sm_100
.address_size 64

	// .globl	copykernelAoS32_32bit

.visible .entry copykernelAoS32_32bit(
	.param .u64 .ptr .align 1 copykernelAoS32_32bit_param_0,
	.param .u64 .ptr .align 1 copykernelAoS32_32bit_param_1,
	.param .u64 .ptr .align 1 copykernelAoS32_32bit_param_2,
	.param .u32 copykernelAoS32_32bit_param_3,
	.param .u32 copykernelAoS32_32bit_param_4
)
{
	.reg .pred 	%p<2>;
	.reg .b32 	%r<16>;
	.reg .b32 	%f<5>;
	.reg .b64 	%rd<13>;

	ld.param.u64 	%rd1, [copykernelAoS32_32bit_param_0];
	ld.param.u64 	%rd2, [copykernelAoS32_32bit_param_1];
	ld.param.u64 	%rd3, [copykernelAoS32_32bit_param_2];
	mov.u32 	%r2, %ctaid.x;
	mov.u32 	%r3, %ctaid.y;
	mov.u32 	%r4, %tid.x;
	mov.u32 	%r5, %tid.y;
	mov.u32 	%r6, %ntid.x;
	mov.u32 	%r7, %ntid.y;
	mov.u32 	%r8, %nctaid.x;
	mad.lo.s32 	%r9, %r3, %r8, %r2;
	mad.lo.s32 	%r10, %r9, %r7, %r5;
	mad.lo.s32 	%r1, %r10, %r6, %r4;
	and.b32  	%r11, %r1, 1;
	setp.eq.b32 	%p1, %r11, 1;
	@%p1 bra 	$L__BB0_2;
	cvta.to.global.u64 	%rd7, %rd1;
	shr.s32 	%r15, %r1, 1;
	mul.wide.s32 	%rd8, %r15, 4;
	add.s64 	%rd9, %rd7, %rd8;
	ld.global.f32 	%f4, [%rd9];
	bra.uni 	$L__BB0_3;
$L__BB0_2:
	cvta.to.global.u64 	%rd4, %rd2;
	shr.u32 	%r12, %r1, 31;
	add.s32 	%r13, %r1, %r12;
	shr.s32 	%r14, %r13, 1;
	mul.wide.s32 	%rd5, %r14, 4;
	add.s64 	%rd6, %rd4, %rd5;
	ld.global.f32 	%f4, [%rd6];
$L__BB0_3:
	cvta.to.global.u64 	%rd10, %rd3;
	mul.wide.s32 	%rd11, %r1, 4;
	add.s64 	%rd12, %rd10, %rd11;
	st.global.f32 	[%rd12], %f4;
	ret;

}


// ===== COMPILED SASS (sm_100) =====

	.target	sm_100

	.elftype	@"ET_EXEC"


//--------------------- .note.nv.tkinfo           --------------------------
	.section	.note.nv.tkinfo,"",@"SHT_NOTE"
	.sectionflags	@"SHF_NOTE_NV_TKINFO"
	.tkinfo
        /*0018*/ 	.word	0x00000002
        /*0030*/ 	.string	""
        /*0030*/ 	.string	"ptxas"
        /*0030*/ 	.string	"Cuda compilation tools, release 13.0, V13.0.88"
        /*0030*/ 	.string	"Build cuda_13.0.r13.0/compiler.36424714_0"
        /*0030*/ 	.string	"-arch sm_100 -m 64 "



//--------------------- .note.nv.cuinfo           --------------------------
	.section	.note.nv.cuinfo,"",@"SHT_NOTE"
	.sectionflags	@"SHF_NOTE_NV_CUINFO"
        /*0018*/ 	.short	0x0002
        /*001a*/ 	.short	0x0064
        /*001c*/ 	.short	0x0082
	.zero		2


//--------------------- .nv.info                  --------------------------
	.section	.nv.info,"",@"SHT_CUDA_INFO"
	.align	4


	//----- nvinfo : EIATTR_REGCOUNT
	.align		4
        /*0000*/ 	.byte	0x04, 0x2f
        /*0002*/ 	.short	(.L_1 - .L_0)
	.align		4
.L_0:
        /*0004*/ 	.word	index@(copykernelAoS32_32bit)
        /*0008*/ 	.word	0x0000000e


	//----- nvinfo : EIATTR_FRAME_SIZE
	.align		4
.L_1:
        /*000c*/ 	.byte	0x04, 0x11
        /*000e*/ 	.short	(.L_3 - .L_2)
	.align		4
.L_2:
        /*0010*/ 	.word	index@(copykernelAoS32_32bit)
        /*0014*/ 	.word	0x00000000


	//----- nvinfo : EIATTR_MIN_STACK_SIZE
	.align		4
.L_3:
        /*0018*/ 	.byte	0x04, 0x12
        /*001a*/ 	.short	(.L_5 - .L_4)
	.align		4
.L_4:
        /*001c*/ 	.word	index@(copykernelAoS32_32bit)
        /*0020*/ 	.word	0x00000000
.L_5:


//--------------------- .nv.compat                --------------------------
	.section	.nv.compat,"",@"SHT_CUDA_COMPAT_INFO"
	.align	4
        /*0000*/ 	.byte	0x02, 0x09, 0x00, 0x00, 0x02, 0x02, 0x01, 0x00, 0x02, 0x05, 0x05, 0x00, 0x03, 0x07, 0x01, 0x01
        /*0010*/ 	.byte	0x02, 0x03, 0x00, 0x00, 0x02, 0x06, 0x01, 0x00, 0x04, 0x0b, 0x08, 0x00, 0x09, 0x00, 0x00, 0x00
        /*0020*/ 	.byte	0x00, 0x00, 0x00, 0x00


//--------------------- .nv.info.copykernelAoS32_32bit --------------------------
	.section	.nv.info.copykernelAoS32_32bit,"",@"SHT_CUDA_INFO"
	.sectionflags	@""
	.align	4


	//----- nvinfo : EIATTR_CUDA_API_VERSION
	.align		4
        /*0000*/ 	.byte	0x04, 0x37
        /*0002*/ 	.short	(.L_7 - .L_6)
.L_6:
        /*0004*/ 	.word	0x00000082


	//----- nvinfo : EIATTR_KPARAM_INFO
	.align		4
.L_7:
        /*0008*/ 	.byte	0x04, 0x17
        /*000a*/ 	.short	(.L_9 - .L_8)
.L_8:
        /*000c*/ 	.word	0x00000000
        /*0010*/ 	.short	0x0004
        /*0012*/ 	.short	0x001c
        /*0014*/ 	.byte	0x00, 0xf0, 0x11, 0x00


	//----- nvinfo : EIATTR_KPARAM_INFO
	.align		4
.L_9:
        /*0018*/ 	.byte	0x04, 0x17
        /*001a*/ 	.short	(.L_11 - .L_10)
.L_10:
        /*001c*/ 	.word	0x00000000
        /*0020*/ 	.short	0x0003
        /*0022*/ 	.short	0x0018
        /*0024*/ 	.byte	0x00, 0xf0, 0x11, 0x00


	//----- nvinfo : EIATTR_KPARAM_INFO
	.align		4
.L_11:
        /*0028*/ 	.byte	0x04, 0x17
        /*002a*/ 	.short	(.L_13 - .L_12)
.L_12:
        /*002c*/ 	.word	0x00000000
        /*0030*/ 	.short	0x0002
        /*0032*/ 	.short	0x0010
        /*0034*/ 	.byte	0x00, 0xf5, 0x21, 0x00


	//----- nvinfo : EIATTR_KPARAM_INFO
	.align		4
.L_13:
        /*0038*/ 	.byte	0x04, 0x17
        /*003a*/ 	.short	(.L_15 - .L_14)
.L_14:
        /*003c*/ 	.word	0x00000000
        /*0040*/ 	.short	0x0001
        /*0042*/ 	.short	0x0008
        /*0044*/ 	.byte	0x00, 0xf5, 0x21, 0x00


	//----- nvinfo : EIATTR_KPARAM_INFO
	.align		4
.L_15:
        /*0048*/ 	.byte	0x04, 0x17
        /*004a*/ 	.short	(.L_17 - .L_16)
.L_16:
        /*004c*/ 	.word	0x00000000
        /*0050*/ 	.short	0x0000
        /*0052*/ 	.short	0x0000
        /*0054*/ 	.byte	0x00, 0xf5, 0x21, 0x00


	//----- nvinfo : EIATTR_SPARSE_MMA_MASK
	.align		4
.L_17:
        /*0058*/ 	.byte	0x03, 0x50
        /*005a*/ 	.short	0x0000


	//----- nvinfo : EIATTR_MAXREG_COUNT
	.align		4
        /*005c*/ 	.byte	0x03, 0x1b
        /*005e*/ 	.short	0x00ff


	//----- nvinfo : EIATTR_MERCURY_ISA_VERSION
	.align		4
        /*0060*/ 	.byte	0x03, 0x5f
        /*0062*/ 	.short	0x0101


	//----- nvinfo : EIATTR_VRC_CTA_INIT_COUNT
	.align		4
        /*0064*/ 	.byte	0x02, 0x4a
	.zero		1
	.zero		1


	//----- nvinfo : EIATTR_EXIT_INSTR_OFFSETS
	.align		4
        /*0068*/ 	.byte	0x04, 0x1c
        /*006a*/ 	.short	(.L_19 - .L_18)


	//   ....[0]....
.L_18:
        /*006c*/ 	.word	0x000001a0


	//----- nvinfo : EIATTR_CBANK_PARAM_SIZE
	.align		4
.L_19:
        /*0070*/ 	.byte	0x03, 0x19
        /*0072*/ 	.short	0x0020


	//----- nvinfo : EIATTR_PARAM_CBANK
	.align		4
        /*0074*/ 	.byte	0x04, 0x0a
        /*0076*/ 	.short	(.L_21 - .L_20)
	.align		4
.L_20:
        /*0078*/ 	.word	index@(.nv.constant0.copykernelAoS32_32bit)
        /*007c*/ 	.short	0x0380
        /*007e*/ 	.short	0x0020


	//----- nvinfo : EIATTR_SW_WAR
	.align		4
.L_21:
        /*0080*/ 	.byte	0x04, 0x36
        /*0082*/ 	.short	(.L_23 - .L_22)
.L_22:
        /*0084*/ 	.word	0x00000008
.L_23:


//--------------------- .nv.callgraph             --------------------------
	.section	.nv.callgraph,"",@"SHT_CUDA_CALLGRAPH"
	.align	4
	.sectionentsize	8
	.align		4
        /*0000*/ 	.word	0x00000000
	.align		4
        /*0004*/ 	.word	0xffffffff
	.align		4
        /*0008*/ 	.word	0x00000000
	.align		4
        /*000c*/ 	.word	0xfffffffe
	.align		4
        /*0010*/ 	.word	0x00000000
	.align		4
        /*0014*/ 	.word	0xfffffffd
	.align		4
        /*0018*/ 	.word	0x00000000
	.align		4
        /*001c*/ 	.word	0xfffffffc


//--------------------- .text.copykernelAoS32_32bit --------------------------
	.section	.text.copykernelAoS32_32bit,"ax",@progbits
	.align	128
        .global         copykernelAoS32_32bit
        .type           copykernelAoS32_32bit,@function
        .size           copykernelAoS32_32bit,(.L_x_1 - copykernelAoS32_32bit)
        .other          copykernelAoS32_32bit,@"STO_CUDA_ENTRY STV_DEFAULT"
copykernelAoS32_32bit:
.text.copykernelAoS32_32bit:
[----:B------:R-:W-:Y:S01]  /*0000*/  LDC R1, c[0x0][0x37c] ;  /* 0x0000df00ff017b82 */ /* 0x000fe20000000800 */
[----:B------:R-:W0:Y:S07]  /*0010*/  S2R R0, SR_TID.Y ;  /* 0x0000000000007919 */ /* 0x000e2e0000002200 */
[----:B------:R-:W-:Y:S01]  /*0020*/  S2UR UR4, SR_CTAID.X ;  /* 0x00000000000479c3 */ /* 0x000fe20000002500 */
[----:B------:R-:W1:Y:S01]  /*0030*/  LDCU UR7, c[0x0][0x360] ;  /* 0x00006c00ff0777ac */ /* 0x000e620008000800 */
[----:B------:R-:W1:Y:S06]  /*0040*/  S2R R9, SR_TID.X ;  /* 0x0000000000097919 */ /* 0x000e6c0000002100 */
[----:B------:R-:W2:Y:S08]  /*0050*/  S2UR UR5, SR_CTAID.Y ;  /* 0x00000000000579c3 */ /* 0x000eb00000002600 */
[----:B------:R-:W0:Y:S01]  /*0060*/  LDC R3, c[0x0][0x364] ;  /* 0x0000d900ff037b82 */ /* 0x000e220000000800 */
[----:B------:R-:W2:Y:S02]  /*0070*/  LDCU UR6, c[0x0][0x370] ;  /* 0x00006e00ff0677ac */ /* 0x000ea40008000800 */
[----:B--2---:R-:W-:-:S06]  /*0080*/  UIMAD UR4, UR5, UR6, UR4 ;  /* 0x00000006050472a4 */ /* 0x004fcc000f8e0204 */
[----:B0-----:R-:W-:-:S04]  /*0090*/  IMAD R0, R3, UR4, R0 ;  /* 0x0000000403007c24 */ /* 0x001fc8000f8e0200 */
[----:B-1----:R-:W-:Y:S01]  /*00a0*/  IMAD R9, R0, UR7, R9 ;  /* 0x0000000700097c24 */ /* 0x002fe2000f8e0209 */
[----:B------:R-:W0:Y:S04]  /*00b0*/  LDCU.64 UR4, c[0x0][0x358] ;  /* 0x00006b00ff0477ac */ /* 0x000e280008000a00 */
[----:B------:R-:W-:-:S04]  /*00c0*/  LOP3.LUT R0, R9, 0x1, RZ, 0xc0, !PT ;  /* 0x0000000109007812 */ /* 0x000fc800078ec0ff */
[----:B------:R-:W-:-:S13]  /*00d0*/  ISETP.NE.U32.AND P0, PT, R0, 0x1, PT ;  /* 0x000000010000780c */ /* 0x000fda0003f05070 */
[----:B------:R-:W1:Y:S01]  /*00e0*/  @P0 LDC.64 R2, c[0x0][0x380] ;  /* 0x0000e000ff020b82 */ /* 0x000e620000000a00 */
[----:B------:R-:W-:-:S05]  /*00f0*/  @P0 SHF.R.S32.HI R5, RZ, 0x1, R9 ;  /* 0x00000001ff050819 */ /* 0x000fca0000011409 */
[----:B-1----:R-:W-:Y:S02]  /*0100*/  @P0 IMAD.WIDE R2, R5, 0x4, R2 ;  /* 0x0000000405020825 */ /* 0x002fe400078e0202 */
[----:B------:R-:W1:Y:S03]  /*0110*/  @!P0 LDC.64 R4, c[0x0][0x388] ;  /* 0x0000e200ff048b82 */ /* 0x000e660000000a00 */
[----:B0-----:R-:W2:Y:S01]  /*0120*/  @P0 LDG.E R11, desc[UR4][R2.64] ;  /* 0x00000004020b0981 */ /* 0x001ea2000c1e1900 */
[----:B------:R-:W-:-:S04]  /*0130*/  @!P0 LEA.HI R0, R9, R9, RZ, 0x1 ;  /* 0x0000000909008211 */ /* 0x000fc800078f08ff */
[----:B------:R-:W-:-:S05]  /*0140*/  @!P0 SHF.R.S32.HI R7, RZ, 0x1, R0 ;  /* 0x00000001ff078819 */ /* 0x000fca0000011400 */
[----:B-1----:R-:W-:Y:S02]  /*0150*/  @!P0 IMAD.WIDE R4, R7, 0x4, R4 ;  /* 0x0000000407048825 */ /* 0x002fe400078e0204 */
[----:B------:R-:W0:Y:S03]  /*0160*/  LDC.64 R6, c[0x0][0x390] ;  /* 0x0000e400ff067b82 */ /* 0x000e260000000a00 */
[----:B------:R-:W2:Y:S01]  /*0170*/  @!P0 LDG.E R11, desc[UR4][R4.64] ;  /* 0x00000004040b8981 */ /* 0x000ea2000c1e1900 */
[----:B0-----:R-:W-:-:S05]  /*0180*/  IMAD.WIDE R6, R9, 0x4, R6 ;  /* 0x0000000409067825 */ /* 0x001fca00078e0206 */
[----:B--2---:R-:W-:Y:S01]  /*0190*/  STG.E desc[UR4][R6.64], R11 ;  /* 0x0000000b06007986 */ /* 0x004fe2000c101904 */
[----:B------:R-:W-:Y:S05]  /*01a0*/  EXIT ;  /* 0x000000000000794d */ /* 0x000fea0003800000 */
.L_x_0:
[----:B------:R-:W-:-:S00]  /*01b0*/  BRA `(.L_x_0) ;  /* 0xfffffffc00fc7947 */ /* 0x000fc0000383ffff */
[----:B------:R-:W-:-:S00]  /*01c0*/  NOP ;  /* 0x0000000000007918 */ /* 0x000fc00000000000 */
        /* <DEDUP_REMOVED lines=11> */
.L_x_1:


//--------------------- .nv.shared.reserved.0     --------------------------
	.section	.nv.shared.reserved.0,"aw",@nobits
	.weak		__nv_reservedSMEM_offset_0_alias
	.size		__nv_reservedSMEM_offset_0_alias, 0, 64
	.other		__nv_reservedSMEM_offset_0_alias,@"STO_CUDA_RESERVED_SHARED STV_DEFAULT"
__nv_reservedSMEM_offset_0_alias:
	.zero		0
	.zero		64


//--------------------- .nv.constant0.copykernelAoS32_32bit --------------------------
	.section	.nv.constant0.copykernelAoS32_32bit,"a",@progbits
	.sectionflags	@""
	.align	4
.nv.constant0.copykernelAoS32_32bit:
	.zero		928


//--------------------- SYMBOLS --------------------------

	.type		.nv.reservedSmem.offset0,@object
	.size		.nv.reservedSmem.offset0,0x4
